//
// Generated by NVIDIA NVVM Compiler
//
// Compiler Build ID: CL-36424714
// Cuda compilation tools, release 13.0, V13.0.88
// Based on NVVM 20.0.0
//

.version 9.0
.target sm_100
.address_size 64

	// .globl	_Z25matVecRowSubInplaceKernelPdPKdii

.visible .entry _Z25matVecRowSubInplaceKernelPdPKdii(
	.param .u64 .ptr .align 1 _Z25matVecRowSubInplaceKernelPdPKdii_param_0,
	.param .u64 .ptr .align 1 _Z25matVecRowSubInplaceKernelPdPKdii_param_1,
	.param .u32 _Z25matVecRowSubInplaceKernelPdPKdii_param_2,
	.param .u32 _Z25matVecRowSubInplaceKernelPdPKdii_param_3
)
{
	.reg .pred 	%p<2>;
	.reg .b32 	%r<9>;
	.reg .b64 	%rd<9>;
	.reg .b64 	%fd<4>;

	ld.param.u64 	%rd1, [_Z25matVecRowSubInplaceKernelPdPKdii_param_0];
	ld.param.u64 	%rd2, [_Z25matVecRowSubInplaceKernelPdPKdii_param_1];
	ld.param.u32 	%r3, [_Z25matVecRowSubInplaceKernelPdPKdii_param_2];
	ld.param.u32 	%r2, [_Z25matVecRowSubInplaceKernelPdPKdii_param_3];
	mov.u32 	%r4, %ctaid.x;
	mov.u32 	%r5, %ntid.x;
	mov.u32 	%r6, %tid.x;
	mad.lo.s32 	%r1, %r4, %r5, %r6;
	mul.lo.s32 	%r7, %r2, %r3;
	setp.ge.s32 	%p1, %r1, %r7;
	@%p1 bra 	$L__BB0_2;
	cvta.to.global.u64 	%rd3, %rd2;
	cvta.to.global.u64 	%rd4, %rd1;
	rem.s32 	%r8, %r1, %r2;
	mul.wide.s32 	%rd5, %r8, 8;
	add.s64 	%rd6, %rd3, %rd5;
	ld.global.f64 	%fd1, [%rd6];
	mul.wide.s32 	%rd7, %r1, 8;
	add.s64 	%rd8, %rd4, %rd7;
	ld.global.f64 	%fd2, [%rd8];
	sub.f64 	%fd3, %fd2, %fd1;
	st.global.f64 	[%rd8], %fd3;
$L__BB0_2:
	ret;

}


// ===== COMPILED SASS (sm_100) =====

	.target	sm_100

	.elftype	@"ET_EXEC"


//--------------------- .note.nv.tkinfo           --------------------------
	.section	.note.nv.tkinfo,"",@"SHT_NOTE"
	.sectionflags	@"SHF_NOTE_NV_TKINFO"
	.tkinfo
        /*0018*/ 	.word	0x00000002
        /*0030*/ 	.string	""
        /*0030*/ 	.string	"ptxas"
        /*0030*/ 	.string	"Cuda compilation tools, release 13.0, V13.0.88"
        /*0030*/ 	.string	"Build cuda_13.0.r13.0/compiler.36424714_0"
        /*0030*/ 	.string	"-arch sm_100 -m 64 "



//--------------------- .note.nv.cuinfo           --------------------------
	.section	.note.nv.cuinfo,"",@"SHT_NOTE"
	.sectionflags	@"SHF_NOTE_NV_CUINFO"
        /*0018*/ 	.short	0x0002
        /*001a*/ 	.short	0x0064
        /*001c*/ 	.short	0x0082
	.zero		2


//--------------------- .nv.info                  --------------------------
	.section	.nv.info,"",@"SHT_CUDA_INFO"
	.align	4


	//----- nvinfo : EIATTR_REGCOUNT
	.align		4
        /*0000*/ 	.byte	0x04, 0x2f
        /*0002*/ 	.short	(.L_1 - .L_0)
	.align		4
.L_0:
        /*0004*/ 	.word	index@(_Z25matVecRowSubInplaceKernelPdPKdii)
        /*0008*/ 	.word	0x0000000e


	//----- nvinfo : EIATTR_FRAME_SIZE
	.align		4
.L_1:
        /*000c*/ 	.byte	0x04, 0x11
        /*000e*/ 	.short	(.L_3 - .L_2)
	.align		4
.L_2:
        /*0010*/ 	.word	index@(_Z25matVecRowSubInplaceKernelPdPKdii)
        /*0014*/ 	.word	0x00000000


	//----- nvinfo : EIATTR_MIN_STACK_SIZE
	.align		4
.L_3:
        /*0018*/ 	.byte	0x04, 0x12
        /*001a*/ 	.short	(.L_5 - .L_4)
	.align		4
.L_4:
        /*001c*/ 	.word	index@(_Z25matVecRowSubInplaceKernelPdPKdii)
        /*0020*/ 	.word	0x00000000
.L_5:


//--------------------- .nv.compat                --------------------------
	.section	.nv.compat,"",@"SHT_CUDA_COMPAT_INFO"
	.align	4
        /*0000*/ 	.byte	0x02, 0x09, 0x00, 0x00, 0x02, 0x02, 0x01, 0x00, 0x02, 0x05, 0x05, 0x00, 0x03, 0x07, 0x01, 0x01
        /*0010*/ 	.byte	0x02, 0x03, 0x00, 0x00, 0x02, 0x06, 0x01, 0x00, 0x04, 0x0b, 0x08, 0x00, 0x01, 0x00, 0x00, 0x00
        /*0020*/ 	.byte	0x00, 0x00, 0x00, 0x00


//--------------------- .nv.info._Z25matVecRowSubInplaceKernelPdPKdii --------------------------
	.section	.nv.info._Z25matVecRowSubInplaceKernelPdPKdii,"",@"SHT_CUDA_INFO"
	.sectionflags	@""
	.align	4


	//----- nvinfo : EIATTR_CUDA_API_VERSION
	.align		4
        /*0000*/ 	.byte	0x04, 0x37
        /*0002*/ 	.short	(.L_7 - .L_6)
.L_6:
        /*0004*/ 	.word	0x00000082


	//----- nvinfo : EIATTR_KPARAM_INFO
	.align		4
.L_7:
        /*0008*/ 	.byte	0x04, 0x17
        /*000a*/ 	.short	(.L_9 - .L_8)
.L_8:
        /*000c*/ 	.word	0x00000000
        /*0010*/ 	.short	0x0003
        /*0012*/ 	.short	0x0014
        /*0014*/ 	.byte	0x00, 0xf0, 0x11, 0x00


	//----- nvinfo : EIATTR_KPARAM_INFO
	.align		4
.L_9:
        /*0018*/ 	.byte	0x04, 0x17
        /*001a*/ 	.short	(.L_11 - .L_10)
.L_10:
        /*001c*/ 	.word	0x00000000
        /*0020*/ 	.short	0x0002
        /*0022*/ 	.short	0x0010
        /*0024*/ 	.byte	0x00, 0xf0, 0x11, 0x00


	//----- nvinfo : EIATTR_KPARAM_INFO
	.align		4
.L_11:
        /*0028*/ 	.byte	0x04, 0x17
        /*002a*/ 	.short	(.L_13 - .L_12)
.L_12:
        /*002c*/ 	.word	0x00000000
        /*0030*/ 	.short	0x0001
        /*0032*/ 	.short	0x0008
        /*0034*/ 	.byte	0x00, 0xf5, 0x21, 0x00


	//----- nvinfo : EIATTR_KPARAM_INFO
	.align		4
.L_13:
        /*0038*/ 	.byte	0x04, 0x17
        /*003a*/ 	.short	(.L_15 - .L_14)
.L_14:
        /*003c*/ 	.word	0x00000000
        /*0040*/ 	.short	0x0000
        /*0042*/ 	.short	0x0000
        /*0044*/ 	.byte	0x00, 0xf5, 0x21, 0x00


	//----- nvinfo : EIATTR_SPARSE_MMA_MASK
	.align		4
.L_15:
        /*0048*/ 	.byte	0x03, 0x50
        /*004a*/ 	.short	0x0000


	//----- nvinfo : EIATTR_MAXREG_COUNT
	.align		4
        /*004c*/ 	.byte	0x03, 0x1b
        /*004e*/ 	.short	0x00ff


	//----- nvinfo : EIATTR_MERCURY_ISA_VERSION
	.align		4
        /*0050*/ 	.byte	0x03, 0x5f
        /*0052*/ 	.short	0x0101


	//----- nvinfo : EIATTR_VRC_CTA_INIT_COUNT
	.align		4
        /*0054*/ 	.byte	0x02, 0x4a
	.zero		1
	.zero		1


	//----- nvinfo : EIATTR_EXIT_INSTR_OFFSETS
	.align		4
        /*0058*/ 	.byte	0x04, 0x1c
        /*005a*/ 	.short	(.L_17 - .L_16)


	//   ....[0]....
.L_16:
        /*005c*/ 	.word	0x00000080


	//   ....[1]....
        /*0060*/ 	.word	0x00000270


	//----- nvinfo : EIATTR_CBANK_PARAM_SIZE
	.align		4
.L_17:
        /*0064*/ 	.byte	0x03, 0x19
        /*0066*/ 	.short	0x0018


	//----- nvinfo : EIATTR_PARAM_CBANK
	.align		4
        /*0068*/ 	.byte	0x04, 0x0a
        /*006a*/ 	.short	(.L_19 - .L_18)
	.align		4
.L_18:
        /*006c*/ 	.word	index@(.nv.constant0._Z25matVecRowSubInplaceKernelPdPKdii)
        /*0070*/ 	.short	0x0380
        /*0072*/ 	.short	0x0018


	//----- nvinfo : EIATTR_SW_WAR
	.align		4
.L_19:
        /*0074*/ 	.byte	0x04, 0x36
        /*0076*/ 	.short	(.L_21 - .L_20)
.L_20:
        /*0078*/ 	.word	0x00000008
.L_21:


//--------------------- .nv.callgraph             --------------------------
	.section	.nv.callgraph,"",@"SHT_CUDA_CALLGRAPH"
	.align	4
	.sectionentsize	8
	.align		4
        /*0000*/ 	.word	0x00000000
	.align		4
        /*0004*/ 	.word	0xffffffff
	.align		4
        /*0008*/ 	.word	0x00000000
	.align		4
        /*000c*/ 	.word	0xfffffffe
	.align		4
        /*0010*/ 	.word	0x00000000
	.align		4
        /*0014*/ 	.word	0xfffffffd
	.align		4
        /*0018*/ 	.word	0x00000000
	.align		4
        /*001c*/ 	.word	0xfffffffc


//--------------------- .text._Z25matVecRowSubInplaceKernelPdPKdii --------------------------
	.section	.text._Z25matVecRowSubInplaceKernelPdPKdii,"ax",@progbits
	.align	128
        .global         _Z25matVecRowSubInplaceKernelPdPKdii
        .type           _Z25matVecRowSubInplaceKernelPdPKdii,@function
        .size           _Z25matVecRowSubInplaceKernelPdPKdii,(.L_x_1 - _Z25matVecRowSubInplaceKernelPdPKdii)
        .other          _Z25matVecRowSubInplaceKernelPdPKdii,@"STO_CUDA_ENTRY STV_DEFAULT"
_Z25matVecRowSubInplaceKernelPdPKdii:
.text._Z25matVecRowSubInplaceKernelPdPKdii:
[----:B------:R-:W-:Y:S01]  /*0000*/  LDC R1, c[0x0][0x37c] ;  /* 0x0000df00ff017b82 */ /* 0x000fe20000000800 */
[----:B------:R-:W0:Y:S07]  /*0010*/  S2R R0, SR_TID.X ;  /* 0x0000000000007919 */ /* 0x000e2e0000002100 */
[----:B------:R-:W0:Y:S08]  /*0020*/  S2UR UR4, SR_CTAID.X ;  /* 0x00000000000479c3 */ /* 0x000e300000002500 */
[----:B------:R-:W0:Y:S08]  /*0030*/  LDC R9, c[0x0][0x360] ;  /* 0x0000d800ff097b82 */ /* 0x000e300000000800 */
[----:B------:R-:W1:Y:S01]  /*0040*/  LDC.64 R2, c[0x0][0x390] ;  /* 0x0000e400ff027b82 */ /* 0x000e620000000a00 */
[----:B0-----:R-:W-:-:S02]  /*0050*/  IMAD R9, R9, UR4, R0 ;  /* 0x0000000409097c24 */ /* 0x001fc4000f8e0200 */
[----:B-1----:R-:W-:-:S05]  /*0060*/  IMAD R2, R3, R2, RZ ;  /* 0x0000000203027224 */ /* 0x002fca00078e02ff */
[----:B------:R-:W-:-:S13]  /*0070*/  ISETP.GE.AND P0, PT, R9, R2, PT ;  /* 0x000000020900720c */ /* 0x000fda0003f06270 */
[----:B------:R-:W-:Y:S05]  /*0080*/  @P0 EXIT ;  /* 0x000000000000094d */ /* 0x000fea0003800000 */
[----:B------:R-:W-:Y:S01]  /*0090*/  IABS R11, R3 ;  /* 0x00000003000b7213 */ /* 0x000fe20000000000 */
[----:B------:R-:W0:Y:S01]  /*00a0*/  LDCU.64 UR4, c[0x0][0x358] ;  /* 0x00006b00ff0477ac */ /* 0x000e220008000a00 */
[----:B------:R-:W-:Y:S02]  /*00b0*/  ISETP.GE.AND P2, PT, R9, RZ, PT ;  /* 0x000000ff0900720c */ /* 0x000fe40003f46270 */
[----:B------:R-:W1:Y:S08]  /*00c0*/  I2F.RP R0, R11 ;  /* 0x0000000b00007306 */ /* 0x000e700000209400 */
[----:B-1----:R-:W1:Y:S02]  /*00d0*/  MUFU.RCP R0, R0 ;  /* 0x0000000000007308 */ /* 0x002e640000001000 */
[----:B-1----:R-:W-:-:S06]  /*00e0*/  IADD3 R4, PT, PT, R0, 0xffffffe, RZ ;  /* 0x0ffffffe00047810 */ /* 0x002fcc0007ffe0ff */
[----:B------:R1:W2:Y:S02]  /*00f0*/  F2I.FTZ.U32.TRUNC.NTZ R5, R4 ;  /* 0x0000000400057305 */ /* 0x0002a4000021f000 */
[----:B-1----:R-:W-:Y:S01]  /*0100*/  IMAD.MOV.U32 R4, RZ, RZ, RZ ;  /* 0x000000ffff047224 */ /* 0x002fe200078e00ff */
[----:B--2---:R-:W-:-:S05]  /*0110*/  IADD3 R2, PT, PT, RZ, -R5, RZ ;  /* 0x80000005ff027210 */ /* 0x004fca0007ffe0ff */
[----:B------:R-:W-:Y:S01]  /*0120*/  IMAD R7, R2, R11, RZ ;  /* 0x0000000b02077224 */ /* 0x000fe200078e02ff */
[----:B------:R-:W-:-:S03]  /*0130*/  IABS R2, R9 ;  /* 0x0000000900027213 */ /* 0x000fc60000000000 */
[----:B------:R-:W-:Y:S02]  /*0140*/  IMAD.HI.U32 R5, R5, R7, R4 ;  /* 0x0000000705057227 */ /* 0x000fe400078e0004 */
[----:B------:R-:W1:Y:S04]  /*0150*/  LDC.64 R6, c[0x0][0x388] ;  /* 0x0000e200ff067b82 */ /* 0x000e680000000a00 */
[----:B------:R-:W-:-:S05]  /*0160*/  IMAD.HI.U32 R5, R5, R2, RZ ;  /* 0x0000000205057227 */ /* 0x000fca00078e00ff */
[----:B------:R-:W-:-:S05]  /*0170*/  IADD3 R5, PT, PT, -R5, RZ, RZ ;  /* 0x000000ff05057210 */ /* 0x000fca0007ffe1ff */
[C---:B------:R-:W-:Y:S02]  /*0180*/  IMAD R0, R11.reuse, R5, R2 ;  /* 0x000000050b007224 */ /* 0x040fe400078e0202 */
[----:B------:R-:W2:Y:S03]  /*0190*/  LDC.64 R4, c[0x0][0x380] ;  /* 0x0000e000ff047b82 */ /* 0x000ea60000000a00 */
[----:B------:R-:W-:-:S13]  /*01a0*/  ISETP.GT.U32.AND P0, PT, R11, R0, PT ;  /* 0x000000000b00720c */ /* 0x000fda0003f04070 */
[----:B------:R-:W-:Y:S01]  /*01b0*/  @!P0 IMAD.IADD R0, R0, 0x1, -R11 ;  /* 0x0000000100008824 */ /* 0x000fe200078e0a0b */
[----:B------:R-:W-:-:S04]  /*01c0*/  ISETP.NE.AND P0, PT, R3, RZ, PT ;  /* 0x000000ff0300720c */ /* 0x000fc80003f05270 */
[----:B------:R-:W-:Y:S01]  /*01d0*/  ISETP.GT.U32.AND P1, PT, R11, R0, PT ;  /* 0x000000000b00720c */ /* 0x000fe20003f24070 */
[----:B--2---:R-:W-:-:S12]  /*01e0*/  IMAD.WIDE R4, R9, 0x8, R4 ;  /* 0x0000000809047825 */ /* 0x004fd800078e0204 */
[----:B------:R-:W-:-:S05]  /*01f0*/  @!P1 IADD3 R0, PT, PT, R0, -R11, RZ ;  /* 0x8000000b00009210 */ /* 0x000fca0007ffe0ff */
[----:B------:R-:W-:Y:S01]  /*0200*/  @!P2 IMAD.MOV R0, RZ, RZ, -R0 ;  /* 0x000000ffff00a224 */ /* 0x000fe200078e0a00 */
[----:B------:R-:W-:-:S05]  /*0210*/  @!P0 LOP3.LUT R0, RZ, R3, RZ, 0x33, !PT ;  /* 0x00000003ff008212 */ /* 0x000fca00078e33ff */
[----:B-1----:R-:W-:Y:S02]  /*0220*/  IMAD.WIDE R2, R0, 0x8, R6 ;  /* 0x0000000800027825 */ /* 0x002fe400078e0206 */
[----:B0-----:R-:W2:Y:S04]  /*0230*/  LDG.E.64 R6, desc[UR4][R4.64] ;  /* 0x0000000404067981 */ /* 0x001ea8000c1e1b00 */
[----:B------:R-:W2:Y:S02]  /*0240*/  LDG.E.64 R2, desc[UR4][R2.64] ;  /* 0x0000000402027981 */ /* 0x000ea4000c1e1b00 */
[----:B--2---:R-:W-:-:S07]  /*0250*/  DADD R6, -R2, R6 ;  /* 0x0000000002067229 */ /* 0x004fce0000000106 */
[----:B------:R-:W-:Y:S01]  /*0260*/  STG.E.64 desc[UR4][R4.64], R6 ;  /* 0x0000000604007986 */ /* 0x000fe2000c101b04 */
[----:B------:R-:W-:Y:S05]  /*0270*/  EXIT ;  /* 0x000000000000794d */ /* 0x000fea0003800000 */
.L_x_0:
[----:B------:R-:W-:-:S00]  /*0280*/  BRA `(.L_x_0) ;  /* 0xfffffffc00fc7947 */ /* 0x000fc0000383ffff */
[----:B------:R-:W-:-:S00]  /*0290*/  NOP ;  /* 0x0000000000007918 */ /* 0x000fc00000000000 */
        /* <DEDUP_REMOVED lines=14> */
.L_x_1:


//--------------------- .nv.shared.reserved.0     --------------------------
	.section	.nv.shared.reserved.0,"aw",@nobits
	.weak		__nv_reservedSMEM_offset_0_alias
	.size		__nv_reservedSMEM_offset_0_alias, 0, 64
	.other		__nv_reservedSMEM_offset_0_alias,@"STO_CUDA_RESERVED_SHARED STV_DEFAULT"
__nv_reservedSMEM_offset_0_alias:
	.zero		0
	.zero		64


//--------------------- .nv.constant0._Z25matVecRowSubInplaceKernelPdPKdii --------------------------
	.section	.nv.constant0._Z25matVecRowSubInplaceKernelPdPKdii,"a",@progbits
	.sectionflags	@""
	.align	4
.nv.constant0._Z25matVecRowSubInplaceKernelPdPKdii:
	.zero		920


//--------------------- SYMBOLS --------------------------

	.type		.nv.reservedSmem.offset0,@object
	.size		.nv.reservedSmem.offset0,0x4
